//
// Generated by NVIDIA NVVM Compiler
//
// Compiler Build ID: CL-36424714
// Cuda compilation tools, release 13.0, V13.0.88
// Based on NVVM 20.0.0
//

.version 9.0
.target sm_100
.address_size 64

	// .globl	_Z10diffKernelPdPKdS1_i

.visible .entry _Z10diffKernelPdPKdS1_i(
	.param .u64 .ptr .align 1 _Z10diffKernelPdPKdS1_i_param_0,
	.param .u64 .ptr .align 1 _Z10diffKernelPdPKdS1_i_param_1,
	.param .u64 .ptr .align 1 _Z10diffKernelPdPKdS1_i_param_2,
	.param .u32 _Z10diffKernelPdPKdS1_i_param_3
)
{
	.reg .pred 	%p<3>;
	.reg .b32 	%r<6>;
	.reg .b64 	%rd<11>;
	.reg .b64 	%fd<5>;

	ld.param.u64 	%rd2, [_Z10diffKernelPdPKdS1_i_param_0];
	ld.param.u64 	%rd3, [_Z10diffKernelPdPKdS1_i_param_1];
	ld.param.u64 	%rd4, [_Z10diffKernelPdPKdS1_i_param_2];
	ld.param.u32 	%r2, [_Z10diffKernelPdPKdS1_i_param_3];
	mov.u32 	%r3, %ntid.x;
	mov.u32 	%r4, %ctaid.x;
	mov.u32 	%r5, %tid.x;
	mad.lo.s32 	%r1, %r3, %r4, %r5;
	setp.ge.s32 	%p1, %r1, %r2;
	@%p1 bra 	$L__BB0_3;
	cvta.to.global.u64 	%rd5, %rd2;
	cvta.to.global.u64 	%rd6, %rd3;
	cvta.to.global.u64 	%rd7, %rd4;
	mul.wide.s32 	%rd8, %r1, 8;
	add.s64 	%rd9, %rd6, %rd8;
	ld.global.f64 	%fd2, [%rd9];
	add.s64 	%rd10, %rd7, %rd8;
	ld.global.f64 	%fd3, [%rd10];
	sub.f64 	%fd1, %fd2, %fd3;
	add.s64 	%rd1, %rd5, %rd8;
	st.global.f64 	[%rd1], %fd1;
	setp.geu.f64 	%p2, %fd1, 0d0000000000000000;
	@%p2 bra 	$L__BB0_3;
	neg.f64 	%fd4, %fd1;
	st.global.f64 	[%rd1], %fd4;
$L__BB0_3:
	ret;

}


// ===== COMPILED SASS (sm_100) =====

	.target	sm_100

	.elftype	@"ET_EXEC"


//--------------------- .note.nv.tkinfo           --------------------------
	.section	.note.nv.tkinfo,"",@"SHT_NOTE"
	.sectionflags	@"SHF_NOTE_NV_TKINFO"
	.tkinfo
        /*0018*/ 	.word	0x00000002
        /*0030*/ 	.string	""
        /*0030*/ 	.string	"ptxas"
        /*0030*/ 	.string	"Cuda compilation tools, release 13.0, V13.0.88"
        /*0030*/ 	.string	"Build cuda_13.0.r13.0/compiler.36424714_0"
        /*0030*/ 	.string	"-arch sm_100 -m 64 "



//--------------------- .note.nv.cuinfo           --------------------------
	.section	.note.nv.cuinfo,"",@"SHT_NOTE"
	.sectionflags	@"SHF_NOTE_NV_CUINFO"
        /*0018*/ 	.short	0x0002
        /*001a*/ 	.short	0x0064
        /*001c*/ 	.short	0x0082
	.zero		2


//--------------------- .nv.info                  --------------------------
	.section	.nv.info,"",@"SHT_CUDA_INFO"
	.align	4


	//----- nvinfo : EIATTR_REGCOUNT
	.align		4
        /*0000*/ 	.byte	0x04, 0x2f
        /*0002*/ 	.short	(.L_1 - .L_0)
	.align		4
.L_0:
        /*0004*/ 	.word	index@(_Z10diffKernelPdPKdS1_i)
        /*0008*/ 	.word	0x0000000e


	//----- nvinfo : EIATTR_FRAME_SIZE
	.align		4
.L_1:
        /*000c*/ 	.byte	0x04, 0x11
        /*000e*/ 	.short	(.L_3 - .L_2)
	.align		4
.L_2:
        /*0010*/ 	.word	index@(_Z10diffKernelPdPKdS1_i)
        /*0014*/ 	.word	0x00000000


	//----- nvinfo : EIATTR_MIN_STACK_SIZE
	.align		4
.L_3:
        /*0018*/ 	.byte	0x04, 0x12
        /*001a*/ 	.short	(.L_5 - .L_4)
	.align		4
.L_4:
        /*001c*/ 	.word	index@(_Z10diffKernelPdPKdS1_i)
        /*0020*/ 	.word	0x00000000
.L_5:


//--------------------- .nv.compat                --------------------------
	.section	.nv.compat,"",@"SHT_CUDA_COMPAT_INFO"
	.align	4
        /*0000*/ 	.byte	0x02, 0x09, 0x00, 0x00, 0x02, 0x02, 0x01, 0x00, 0x02, 0x05, 0x05, 0x00, 0x03, 0x07, 0x01, 0x01
        /*0010*/ 	.byte	0x02, 0x03, 0x00, 0x00, 0x02, 0x06, 0x01, 0x00, 0x04, 0x0b, 0x08, 0x00, 0x01, 0x00, 0x00, 0x00
        /*0020*/ 	.byte	0x00, 0x00, 0x00, 0x00


//--------------------- .nv.info._Z10diffKernelPdPKdS1_i --------------------------
	.section	.nv.info._Z10diffKernelPdPKdS1_i,"",@"SHT_CUDA_INFO"
	.sectionflags	@""
	.align	4


	//----- nvinfo : EIATTR_CUDA_API_VERSION
	.align		4
        /*0000*/ 	.byte	0x04, 0x37
        /*0002*/ 	.short	(.L_7 - .L_6)
.L_6:
        /*0004*/ 	.word	0x00000082


	//----- nvinfo : EIATTR_KPARAM_INFO
	.align		4
.L_7:
        /*0008*/ 	.byte	0x04, 0x17
        /*000a*/ 	.short	(.L_9 - .L_8)
.L_8:
        /*000c*/ 	.word	0x00000000
        /*0010*/ 	.short	0x0003
        /*0012*/ 	.short	0x0018
        /*0014*/ 	.byte	0x00, 0xf0, 0x11, 0x00


	//----- nvinfo : EIATTR_KPARAM_INFO
	.align		4
.L_9:
        /*0018*/ 	.byte	0x04, 0x17
        /*001a*/ 	.short	(.L_11 - .L_10)
.L_10:
        /*001c*/ 	.word	0x00000000
        /*0020*/ 	.short	0x0002
        /*0022*/ 	.short	0x0010
        /*0024*/ 	.byte	0x00, 0xf5, 0x21, 0x00


	//----- nvinfo : EIATTR_KPARAM_INFO
	.align		4
.L_11:
        /*0028*/ 	.byte	0x04, 0x17
        /*002a*/ 	.short	(.L_13 - .L_12)
.L_12:
        /*002c*/ 	.word	0x00000000
        /*0030*/ 	.short	0x0001
        /*0032*/ 	.short	0x0008
        /*0034*/ 	.byte	0x00, 0xf5, 0x21, 0x00


	//----- nvinfo : EIATTR_KPARAM_INFO
	.align		4
.L_13:
        /*0038*/ 	.byte	0x04, 0x17
        /*003a*/ 	.short	(.L_15 - .L_14)
.L_14:
        /*003c*/ 	.word	0x00000000
        /*0040*/ 	.short	0x0000
        /*0042*/ 	.short	0x0000
        /*0044*/ 	.byte	0x00, 0xf5, 0x21, 0x00


	//----- nvinfo : EIATTR_SPARSE_MMA_MASK
	.align		4
.L_15:
        /*0048*/ 	.byte	0x03, 0x50
        /*004a*/ 	.short	0x0000


	//----- nvinfo : EIATTR_MAXREG_COUNT
	.align		4
        /*004c*/ 	.byte	0x03, 0x1b
        /*004e*/ 	.short	0x00ff


	//----- nvinfo : EIATTR_MERCURY_ISA_VERSION
	.align		4
        /*0050*/ 	.byte	0x03, 0x5f
        /*0052*/ 	.short	0x0101


	//----- nvinfo : EIATTR_VRC_CTA_INIT_COUNT
	.align		4
        /*0054*/ 	.byte	0x02, 0x4a
	.zero		1
	.zero		1


	//----- nvinfo : EIATTR_EXIT_INSTR_OFFSETS
	.align		4
        /*0058*/ 	.byte	0x04, 0x1c
        /*005a*/ 	.short	(.L_17 - .L_16)


	//   ....[0]....
.L_16:
        /*005c*/ 	.word	0x00000070


	//   ....[1]....
        /*0060*/ 	.word	0x00000140


	//   ....[2]....
        /*0064*/ 	.word	0x00000170


	//----- nvinfo : EIATTR_CBANK_PARAM_SIZE
	.align		4
.L_17:
        /*0068*/ 	.byte	0x03, 0x19
        /*006a*/ 	.short	0x001c


	//----- nvinfo : EIATTR_PARAM_CBANK
	.align		4
        /*006c*/ 	.byte	0x04, 0x0a
        /*006e*/ 	.short	(.L_19 - .L_18)
	.align		4
.L_18:
        /*0070*/ 	.word	index@(.nv.constant0._Z10diffKernelPdPKdS1_i)
        /*0074*/ 	.short	0x0380
        /*0076*/ 	.short	0x001c


	//----- nvinfo : EIATTR_SW_WAR
	.align		4
.L_19:
        /*0078*/ 	.byte	0x04, 0x36
        /*007a*/ 	.short	(.L_21 - .L_20)
.L_20:
        /*007c*/ 	.word	0x00000008
.L_21:


//--------------------- .nv.callgraph             --------------------------
	.section	.nv.callgraph,"",@"SHT_CUDA_CALLGRAPH"
	.align	4
	.sectionentsize	8
	.align		4
        /*0000*/ 	.word	0x00000000
	.align		4
        /*0004*/ 	.word	0xffffffff
	.align		4
        /*0008*/ 	.word	0x00000000
	.align		4
        /*000c*/ 	.word	0xfffffffe
	.align		4
        /*0010*/ 	.word	0x00000000
	.align		4
        /*0014*/ 	.word	0xfffffffd
	.align		4
        /*0018*/ 	.word	0x00000000
	.align		4
        /*001c*/ 	.word	0xfffffffc


//--------------------- .text._Z10diffKernelPdPKdS1_i --------------------------
	.section	.text._Z10diffKernelPdPKdS1_i,"ax",@progbits
	.align	128
        .global         _Z10diffKernelPdPKdS1_i
        .type           _Z10diffKernelPdPKdS1_i,@function
        .size           _Z10diffKernelPdPKdS1_i,(.L_x_1 - _Z10diffKernelPdPKdS1_i)
        .other          _Z10diffKernelPdPKdS1_i,@"STO_CUDA_ENTRY STV_DEFAULT"
_Z10diffKernelPdPKdS1_i:
.text._Z10diffKernelPdPKdS1_i:
[----:B------:R-:W-:Y:S01]  /*0000*/  LDC R1, c[0x0][0x37c] ;  /* 0x0000df00ff017b82 */ /* 0x000fe20000000800 */
[----:B------:R-:W0:Y:S01]  /*0010*/  S2R R11, SR_CTAID.X ;  /* 0x00000000000b7919 */ /* 0x000e220000002500 */
[----:B------:R-:W0:Y:S01]  /*0020*/  LDCU UR4, c[0x0][0x360] ;  /* 0x00006c00ff0477ac */ /* 0x000e220008000800 */
[----:B------:R-:W0:Y:S01]  /*0030*/  S2R R0, SR_TID.X ;  /* 0x0000000000007919 */ /* 0x000e220000002100 */
[----:B------:R-:W1:Y:S01]  /*0040*/  LDCU UR5, c[0x0][0x398] ;  /* 0x00007300ff0577ac */ /* 0x000e620008000800 */
[----:B0-----:R-:W-:-:S05]  /*0050*/  IMAD R11, R11, UR4, R0 ;  /* 0x000000040b0b7c24 */ /* 0x001fca000f8e0200 */
[----:B-1----:R-:W-:-:S13]  /*0060*/  ISETP.GE.AND P0, PT, R11, UR5, PT ;  /* 0x000000050b007c0c */ /* 0x002fda000bf06270 */
[----:B------:R-:W-:Y:S05]  /*0070*/  @P0 EXIT ;  /* 0x000000000000094d */ /* 0x000fea0003800000 */
[----:B------:R-:W0:Y:S01]  /*0080*/  LDC.64 R2, c[0x0][0x388] ;  /* 0x0000e200ff027b82 */ /* 0x000e220000000a00 */
[----:B------:R-:W1:Y:S07]  /*0090*/  LDCU.64 UR4, c[0x0][0x358] ;  /* 0x00006b00ff0477ac */ /* 0x000e6e0008000a00 */
[----:B------:R-:W2:Y:S08]  /*00a0*/  LDC.64 R4, c[0x0][0x390] ;  /* 0x0000e400ff047b82 */ /* 0x000eb00000000a00 */
[----:B------:R-:W3:Y:S01]  /*00b0*/  LDC.64 R8, c[0x0][0x380] ;  /* 0x0000e000ff087b82 */ /* 0x000ee20000000a00 */
[----:B0-----:R-:W-:-:S06]  /*00c0*/  IMAD.WIDE R2, R11, 0x8, R2 ;  /* 0x000000080b027825 */ /* 0x001fcc00078e0202 */
[----:B-1----:R-:W4:Y:S01]  /*00d0*/  LDG.E.64 R2, desc[UR4][R2.64] ;  /* 0x0000000402027981 */ /* 0x002f22000c1e1b00 */
[----:B--2---:R-:W-:-:S06]  /*00e0*/  IMAD.WIDE R4, R11, 0x8, R4 ;  /* 0x000000080b047825 */ /* 0x004fcc00078e0204 */
[----:B------:R-:W4:Y:S01]  /*00f0*/  LDG.E.64 R4, desc[UR4][R4.64] ;  /* 0x0000000404047981 */ /* 0x000f22000c1e1b00 */
[----:B---3--:R-:W-:Y:S01]  /*0100*/  IMAD.WIDE R8, R11, 0x8, R8 ;  /* 0x000000080b087825 */ /* 0x008fe200078e0208 */
[----:B----4-:R-:W-:-:S08]  /*0110*/  DADD R6, R2, -R4 ;  /* 0x0000000002067229 */ /* 0x010fd00000000804 */
[----:B------:R-:W-:Y:S01]  /*0120*/  DSETP.GEU.AND P0, PT, R6, RZ, PT ;  /* 0x000000ff0600722a */ /* 0x000fe20003f0e000 */
[----:B------:R0:W-:-:S13]  /*0130*/  STG.E.64 desc[UR4][R8.64], R6 ;  /* 0x0000000608007986 */ /* 0x0001da000c101b04 */
[----:B------:R-:W-:Y:S05]  /*0140*/  @P0 EXIT ;  /* 0x000000000000094d */ /* 0x000fea0003800000 */
[----:B0-----:R-:W-:-:S07]  /*0150*/  DADD R6, -RZ, -R6 ;  /* 0x00000000ff067229 */ /* 0x001fce0000000906 */
[----:B------:R-:W-:Y:S01]  /*0160*/  STG.E.64 desc[UR4][R8.64], R6 ;  /* 0x0000000608007986 */ /* 0x000fe2000c101b04 */
[----:B------:R-:W-:Y:S05]  /*0170*/  EXIT ;  /* 0x000000000000794d */ /* 0x000fea0003800000 */
.L_x_0:
[----:B------:R-:W-:-:S00]  /*0180*/  BRA `(.L_x_0) ;  /* 0xfffffffc00fc7947 */ /* 0x000fc0000383ffff */
[----:B------:R-:W-:-:S00]  /*0190*/  NOP ;  /* 0x0000000000007918 */ /* 0x000fc00000000000 */
        /* <DEDUP_REMOVED lines=14> */
.L_x_1:


//--------------------- .nv.shared.reserved.0     --------------------------
	.section	.nv.shared.reserved.0,"aw",@nobits
	.weak		__nv_reservedSMEM_offset_0_alias
	.size		__nv_reservedSMEM_offset_0_alias, 0, 64
	.other		__nv_reservedSMEM_offset_0_alias,@"STO_CUDA_RESERVED_SHARED STV_DEFAULT"
__nv_reservedSMEM_offset_0_alias:
	.zero		0
	.zero		64


//--------------------- .nv.constant0._Z10diffKernelPdPKdS1_i --------------------------
	.section	.nv.constant0._Z10diffKernelPdPKdS1_i,"a",@progbits
	.sectionflags	@""
	.align	4
.nv.constant0._Z10diffKernelPdPKdS1_i:
	.zero		924


//--------------------- SYMBOLS --------------------------

	.type		.nv.reservedSmem.offset0,@object
	.size		.nv.reservedSmem.offset0,0x4
